//
// Generated by NVIDIA NVVM Compiler
//
// Compiler Build ID: CL-36424714
// Cuda compilation tools, release 13.0, V13.0.88
// Based on NVVM 20.0.0
//

.version 9.0
.target sm_100
.address_size 64

	// .globl	_Z11matmulTiledPKfS0_Pfi
// _ZZ11matmulTiledPKfS0_PfiE2As has been demoted
// _ZZ11matmulTiledPKfS0_PfiE2Bs has been demoted

.visible .entry _Z11matmulTiledPKfS0_Pfi(
	.param .u64 .ptr .align 1 _Z11matmulTiledPKfS0_Pfi_param_0,
	.param .u64 .ptr .align 1 _Z11matmulTiledPKfS0_Pfi_param_1,
	.param .u64 .ptr .align 1 _Z11matmulTiledPKfS0_Pfi_param_2,
	.param .u32 _Z11matmulTiledPKfS0_Pfi_param_3
)
{
	.reg .pred 	%p<18>;
	.reg .b32 	%r<65>;
	.reg .b32 	%f<181>;
	.reg .b64 	%rd<19>;
	// demoted variable
	.shared .align 4 .b8 _ZZ11matmulTiledPKfS0_PfiE2As[1024];
	// demoted variable
	.shared .align 4 .b8 _ZZ11matmulTiledPKfS0_PfiE2Bs[1024];
	ld.param.u64 	%rd5, [_Z11matmulTiledPKfS0_Pfi_param_0];
	ld.param.u64 	%rd6, [_Z11matmulTiledPKfS0_Pfi_param_1];
	ld.param.u64 	%rd4, [_Z11matmulTiledPKfS0_Pfi_param_2];
	ld.param.u32 	%r33, [_Z11matmulTiledPKfS0_Pfi_param_3];
	cvta.to.global.u64 	%rd1, %rd6;
	cvta.to.global.u64 	%rd2, %rd5;
	mov.u32 	%r34, %ctaid.y;
	shl.b32 	%r35, %r34, 4;
	mov.u32 	%r1, %tid.y;
	add.s32 	%r2, %r35, %r1;
	mov.u32 	%r36, %ctaid.x;
	shl.b32 	%r3, %r36, 4;
	mov.u32 	%r4, %tid.x;
	add.s32 	%r5, %r3, %r4;
	setp.lt.s32 	%p1, %r33, 1;
	mov.f32 	%f180, 0f00000000;
	@%p1 bra 	$L__BB0_19;
	add.s32 	%r6, %r33, 15;
	mul.lo.s32 	%r7, %r33, %r2;
	shl.b32 	%r38, %r1, 6;
	mov.u32 	%r39, _ZZ11matmulTiledPKfS0_PfiE2As;
	add.s32 	%r8, %r39, %r38;
	shl.b32 	%r40, %r4, 2;
	add.s32 	%r9, %r8, %r40;
	mov.u32 	%r41, _ZZ11matmulTiledPKfS0_PfiE2Bs;
	add.s32 	%r11, %r41, %r40;
	add.s32 	%r10, %r11, %r38;
	setp.lt.u32 	%p2, %r33, 17;
	mov.f32 	%f180, 0f00000000;
	mov.b32 	%r64, 0;
	@%p2 bra 	$L__BB0_13;
	shr.u32 	%r42, %r6, 4;
	and.b32  	%r43, %r42, 134217726;
	neg.s32 	%r63, %r43;
	add.s32 	%r44, %r1, 16;
	mad.lo.s32 	%r45, %r33, %r44, %r4;
	add.s32 	%r61, %r45, %r3;
	shl.b32 	%r14, %r33, 5;
	mad.lo.s32 	%r46, %r1, %r33, %r4;
	add.s32 	%r60, %r46, %r3;
	add.s32 	%r58, %r4, %r7;
	mov.f32 	%f180, 0f00000000;
	mov.u32 	%r59, %r4;
	mov.u32 	%r62, %r1;
$L__BB0_3:
	setp.ge.u32 	%p3, %r2, %r33;
	setp.ge.s32 	%p4, %r59, %r33;
	mul.wide.s32 	%rd7, %r58, 4;
	add.s64 	%rd3, %rd2, %rd7;
	mov.f32 	%f172, 0f00000000;
	or.pred  	%p5, %p3, %p4;
	@%p5 bra 	$L__BB0_5;
	ld.global.nc.f32 	%f172, [%rd3];
$L__BB0_5:
	st.shared.f32 	[%r9], %f172;
	mov.f32 	%f173, 0f00000000;
	max.s32 	%r47, %r5, %r62;
	setp.ge.s32 	%p6, %r47, %r33;
	@%p6 bra 	$L__BB0_7;
	mul.wide.s32 	%rd8, %r60, 4;
	add.s64 	%rd9, %rd1, %rd8;
	ld.global.nc.f32 	%f173, [%rd9];
$L__BB0_7:
	st.shared.f32 	[%r10], %f173;
	bar.sync 	0;
	ld.shared.f32 	%f27, [%r8];
	ld.shared.f32 	%f28, [%r11];
	fma.rn.f32 	%f29, %f27, %f28, %f180;
	ld.shared.f32 	%f30, [%r8+4];
	ld.shared.f32 	%f31, [%r11+64];
	fma.rn.f32 	%f32, %f30, %f31, %f29;
	ld.shared.f32 	%f33, [%r8+8];
	ld.shared.f32 	%f34, [%r11+128];
	fma.rn.f32 	%f35, %f33, %f34, %f32;
	ld.shared.f32 	%f36, [%r8+12];
	ld.shared.f32 	%f37, [%r11+192];
	fma.rn.f32 	%f38, %f36, %f37, %f35;
	ld.shared.f32 	%f39, [%r8+16];
	ld.shared.f32 	%f40, [%r11+256];
	fma.rn.f32 	%f41, %f39, %f40, %f38;
	ld.shared.f32 	%f42, [%r8+20];
	ld.shared.f32 	%f43, [%r11+320];
	fma.rn.f32 	%f44, %f42, %f43, %f41;
	ld.shared.f32 	%f45, [%r8+24];
	ld.shared.f32 	%f46, [%r11+384];
	fma.rn.f32 	%f47, %f45, %f46, %f44;
	ld.shared.f32 	%f48, [%r8+28];
	ld.shared.f32 	%f49, [%r11+448];
	fma.rn.f32 	%f50, %f48, %f49, %f47;
	ld.shared.f32 	%f51, [%r8+32];
	ld.shared.f32 	%f52, [%r11+512];
	fma.rn.f32 	%f53, %f51, %f52, %f50;
	ld.shared.f32 	%f54, [%r8+36];
	ld.shared.f32 	%f55, [%r11+576];
	fma.rn.f32 	%f56, %f54, %f55, %f53;
	ld.shared.f32 	%f57, [%r8+40];
	ld.shared.f32 	%f58, [%r11+640];
	fma.rn.f32 	%f59, %f57, %f58, %f56;
	ld.shared.f32 	%f60, [%r8+44];
	ld.shared.f32 	%f61, [%r11+704];
	fma.rn.f32 	%f62, %f60, %f61, %f59;
	ld.shared.f32 	%f63, [%r8+48];
	ld.shared.f32 	%f64, [%r11+768];
	fma.rn.f32 	%f65, %f63, %f64, %f62;
	ld.shared.f32 	%f66, [%r8+52];
	ld.shared.f32 	%f67, [%r11+832];
	fma.rn.f32 	%f68, %f66, %f67, %f65;
	ld.shared.f32 	%f69, [%r8+56];
	ld.shared.f32 	%f70, [%r11+896];
	fma.rn.f32 	%f71, %f69, %f70, %f68;
	ld.shared.f32 	%f72, [%r8+60];
	ld.shared.f32 	%f73, [%r11+960];
	fma.rn.f32 	%f6, %f72, %f73, %f71;
	bar.sync 	0;
	add.s32 	%r48, %r59, 16;
	setp.ge.s32 	%p8, %r48, %r33;
	mov.f32 	%f174, 0f00000000;
	or.pred  	%p9, %p3, %p8;
	@%p9 bra 	$L__BB0_9;
	ld.global.nc.f32 	%f174, [%rd3+64];
$L__BB0_9:
	st.shared.f32 	[%r9], %f174;
	add.s32 	%r49, %r62, 16;
	mov.f32 	%f175, 0f00000000;
	max.s32 	%r50, %r5, %r49;
	setp.ge.s32 	%p10, %r50, %r33;
	@%p10 bra 	$L__BB0_11;
	mul.wide.s32 	%rd10, %r61, 4;
	add.s64 	%rd11, %rd1, %rd10;
	ld.global.nc.f32 	%f175, [%rd11];
$L__BB0_11:
	st.shared.f32 	[%r10], %f175;
	bar.sync 	0;
	ld.shared.f32 	%f75, [%r8];
	ld.shared.f32 	%f76, [%r11];
	fma.rn.f32 	%f77, %f75, %f76, %f6;
	ld.shared.f32 	%f78, [%r8+4];
	ld.shared.f32 	%f79, [%r11+64];
	fma.rn.f32 	%f80, %f78, %f79, %f77;
	ld.shared.f32 	%f81, [%r8+8];
	ld.shared.f32 	%f82, [%r11+128];
	fma.rn.f32 	%f83, %f81, %f82, %f80;
	ld.shared.f32 	%f84, [%r8+12];
	ld.shared.f32 	%f85, [%r11+192];
	fma.rn.f32 	%f86, %f84, %f85, %f83;
	ld.shared.f32 	%f87, [%r8+16];
	ld.shared.f32 	%f88, [%r11+256];
	fma.rn.f32 	%f89, %f87, %f88, %f86;
	ld.shared.f32 	%f90, [%r8+20];
	ld.shared.f32 	%f91, [%r11+320];
	fma.rn.f32 	%f92, %f90, %f91, %f89;
	ld.shared.f32 	%f93, [%r8+24];
	ld.shared.f32 	%f94, [%r11+384];
	fma.rn.f32 	%f95, %f93, %f94, %f92;
	ld.shared.f32 	%f96, [%r8+28];
	ld.shared.f32 	%f97, [%r11+448];
	fma.rn.f32 	%f98, %f96, %f97, %f95;
	ld.shared.f32 	%f99, [%r8+32];
	ld.shared.f32 	%f100, [%r11+512];
	fma.rn.f32 	%f101, %f99, %f100, %f98;
	ld.shared.f32 	%f102, [%r8+36];
	ld.shared.f32 	%f103, [%r11+576];
	fma.rn.f32 	%f104, %f102, %f103, %f101;
	ld.shared.f32 	%f105, [%r8+40];
	ld.shared.f32 	%f106, [%r11+640];
	fma.rn.f32 	%f107, %f105, %f106, %f104;
	ld.shared.f32 	%f108, [%r8+44];
	ld.shared.f32 	%f109, [%r11+704];
	fma.rn.f32 	%f110, %f108, %f109, %f107;
	ld.shared.f32 	%f111, [%r8+48];
	ld.shared.f32 	%f112, [%r11+768];
	fma.rn.f32 	%f113, %f111, %f112, %f110;
	ld.shared.f32 	%f114, [%r8+52];
	ld.shared.f32 	%f115, [%r11+832];
	fma.rn.f32 	%f116, %f114, %f115, %f113;
	ld.shared.f32 	%f117, [%r8+56];
	ld.shared.f32 	%f118, [%r11+896];
	fma.rn.f32 	%f119, %f117, %f118, %f116;
	ld.shared.f32 	%f120, [%r8+60];
	ld.shared.f32 	%f121, [%r11+960];
	fma.rn.f32 	%f180, %f120, %f121, %f119;
	bar.sync 	0;
	add.s32 	%r63, %r63, 2;
	add.s32 	%r62, %r62, 32;
	add.s32 	%r61, %r61, %r14;
	add.s32 	%r60, %r60, %r14;
	add.s32 	%r59, %r59, 32;
	add.s32 	%r58, %r58, 32;
	setp.ne.s32 	%p11, %r63, 0;
	@%p11 bra 	$L__BB0_3;
	and.b32  	%r64, %r6, 2147483616;
$L__BB0_13:
	and.b32  	%r51, %r6, 16;
	setp.eq.s32 	%p12, %r51, 0;
	@%p12 bra 	$L__BB0_19;
	setp.ge.u32 	%p13, %r2, %r33;
	add.s32 	%r52, %r64, %r4;
	setp.ge.s32 	%p14, %r52, %r33;
	mov.f32 	%f178, 0f00000000;
	or.pred  	%p15, %p13, %p14;
	@%p15 bra 	$L__BB0_16;
	add.s32 	%r53, %r52, %r7;
	mul.wide.s32 	%rd12, %r53, 4;
	add.s64 	%rd13, %rd2, %rd12;
	ld.global.nc.f32 	%f178, [%rd13];
$L__BB0_16:
	st.shared.f32 	[%r9], %f178;
	add.s32 	%r32, %r64, %r1;
	mov.f32 	%f179, 0f00000000;
	max.s32 	%r54, %r5, %r32;
	setp.ge.s32 	%p16, %r54, %r33;
	@%p16 bra 	$L__BB0_18;
	mad.lo.s32 	%r55, %r32, %r33, %r5;
	mul.wide.s32 	%rd14, %r55, 4;
	add.s64 	%rd15, %rd1, %rd14;
	ld.global.nc.f32 	%f179, [%rd15];
$L__BB0_18:
	st.shared.f32 	[%r10], %f179;
	bar.sync 	0;
	ld.shared.f32 	%f124, [%r8];
	ld.shared.f32 	%f125, [%r11];
	fma.rn.f32 	%f126, %f124, %f125, %f180;
	ld.shared.f32 	%f127, [%r8+4];
	ld.shared.f32 	%f128, [%r11+64];
	fma.rn.f32 	%f129, %f127, %f128, %f126;
	ld.shared.f32 	%f130, [%r8+8];
	ld.shared.f32 	%f131, [%r11+128];
	fma.rn.f32 	%f132, %f130, %f131, %f129;
	ld.shared.f32 	%f133, [%r8+12];
	ld.shared.f32 	%f134, [%r11+192];
	fma.rn.f32 	%f135, %f133, %f134, %f132;
	ld.shared.f32 	%f136, [%r8+16];
	ld.shared.f32 	%f137, [%r11+256];
	fma.rn.f32 	%f138, %f136, %f137, %f135;
	ld.shared.f32 	%f139, [%r8+20];
	ld.shared.f32 	%f140, [%r11+320];
	fma.rn.f32 	%f141, %f139, %f140, %f138;
	ld.shared.f32 	%f142, [%r8+24];
	ld.shared.f32 	%f143, [%r11+384];
	fma.rn.f32 	%f144, %f142, %f143, %f141;
	ld.shared.f32 	%f145, [%r8+28];
	ld.shared.f32 	%f146, [%r11+448];
	fma.rn.f32 	%f147, %f145, %f146, %f144;
	ld.shared.f32 	%f148, [%r8+32];
	ld.shared.f32 	%f149, [%r11+512];
	fma.rn.f32 	%f150, %f148, %f149, %f147;
	ld.shared.f32 	%f151, [%r8+36];
	ld.shared.f32 	%f152, [%r11+576];
	fma.rn.f32 	%f153, %f151, %f152, %f150;
	ld.shared.f32 	%f154, [%r8+40];
	ld.shared.f32 	%f155, [%r11+640];
	fma.rn.f32 	%f156, %f154, %f155, %f153;
	ld.shared.f32 	%f157, [%r8+44];
	ld.shared.f32 	%f158, [%r11+704];
	fma.rn.f32 	%f159, %f157, %f158, %f156;
	ld.shared.f32 	%f160, [%r8+48];
	ld.shared.f32 	%f161, [%r11+768];
	fma.rn.f32 	%f162, %f160, %f161, %f159;
	ld.shared.f32 	%f163, [%r8+52];
	ld.shared.f32 	%f164, [%r11+832];
	fma.rn.f32 	%f165, %f163, %f164, %f162;
	ld.shared.f32 	%f166, [%r8+56];
	ld.shared.f32 	%f167, [%r11+896];
	fma.rn.f32 	%f168, %f166, %f167, %f165;
	ld.shared.f32 	%f169, [%r8+60];
	ld.shared.f32 	%f170, [%r11+960];
	fma.rn.f32 	%f180, %f169, %f170, %f168;
	bar.sync 	0;
$L__BB0_19:
	max.s32 	%r56, %r2, %r5;
	setp.ge.s32 	%p17, %r56, %r33;
	@%p17 bra 	$L__BB0_21;
	mad.lo.s32 	%r57, %r33, %r2, %r5;
	cvta.to.global.u64 	%rd16, %rd4;
	mul.wide.s32 	%rd17, %r57, 4;
	add.s64 	%rd18, %rd16, %rd17;
	st.global.f32 	[%rd18], %f180;
$L__BB0_21:
	ret;

}


// ===== COMPILED SASS (sm_100) =====

	.target	sm_100

	.elftype	@"ET_EXEC"


//--------------------- .note.nv.tkinfo           --------------------------
	.section	.note.nv.tkinfo,"",@"SHT_NOTE"
	.sectionflags	@"SHF_NOTE_NV_TKINFO"
	.tkinfo
        /*0018*/ 	.word	0x00000002
        /*0030*/ 	.string	""
        /*0030*/ 	.string	"ptxas"
        /*0030*/ 	.string	"Cuda compilation tools, release 13.0, V13.0.88"
        /*0030*/ 	.string	"Build cuda_13.0.r13.0/compiler.36424714_0"
        /*0030*/ 	.string	"-arch sm_100 -m 64 "



//--------------------- .note.nv.cuinfo           --------------------------
	.section	.note.nv.cuinfo,"",@"SHT_NOTE"
	.sectionflags	@"SHF_NOTE_NV_CUINFO"
        /*0018*/ 	.short	0x0002
        /*001a*/ 	.short	0x0064
        /*001c*/ 	.short	0x0082
	.zero		2


//--------------------- .nv.info                  --------------------------
	.section	.nv.info,"",@"SHT_CUDA_INFO"
	.align	4


	//----- nvinfo : EIATTR_REGCOUNT
	.align		4
        /*0000*/ 	.byte	0x04, 0x2f
        /*0002*/ 	.short	(.L_1 - .L_0)
	.align		4
.L_0:
        /*0004*/ 	.word	index@(_Z11matmulTiledPKfS0_Pfi)
        /*0008*/ 	.word	0x00000020


	//----- nvinfo : EIATTR_FRAME_SIZE
	.align		4
.L_1:
        /*000c*/ 	.byte	0x04, 0x11
        /*000e*/ 	.short	(.L_3 - .L_2)
	.align		4
.L_2:
        /*0010*/ 	.word	index@(_Z11matmulTiledPKfS0_Pfi)
        /*0014*/ 	.word	0x00000000


	//----- nvinfo : EIATTR_MIN_STACK_SIZE
	.align		4
.L_3:
        /*0018*/ 	.byte	0x04, 0x12
        /*001a*/ 	.short	(.L_5 - .L_4)
	.align		4
.L_4:
        /*001c*/ 	.word	index@(_Z11matmulTiledPKfS0_Pfi)
        /*0020*/ 	.word	0x00000000
.L_5:


//--------------------- .nv.compat                --------------------------
	.section	.nv.compat,"",@"SHT_CUDA_COMPAT_INFO"
	.align	4
        /*0000*/ 	.byte	0x02, 0x09, 0x00, 0x00, 0x02, 0x02, 0x01, 0x00, 0x02, 0x05, 0x05, 0x00, 0x03, 0x07, 0x01, 0x01
        /*0010*/ 	.byte	0x02, 0x03, 0x00, 0x00, 0x02, 0x06, 0x01, 0x00, 0x04, 0x0b, 0x08, 0x00, 0x09, 0x00, 0x00, 0x00
        /*0020*/ 	.byte	0x00, 0x00, 0x00, 0x00


//--------------------- .nv.info._Z11matmulTiledPKfS0_Pfi --------------------------
	.section	.nv.info._Z11matmulTiledPKfS0_Pfi,"",@"SHT_CUDA_INFO"
	.sectionflags	@""
	.align	4


	//----- nvinfo : EIATTR_CUDA_API_VERSION
	.align		4
        /*0000*/ 	.byte	0x04, 0x37
        /*0002*/ 	.short	(.L_7 - .L_6)
.L_6:
        /*0004*/ 	.word	0x00000082


	//----- nvinfo : EIATTR_KPARAM_INFO
	.align		4
.L_7:
        /*0008*/ 	.byte	0x04, 0x17
        /*000a*/ 	.short	(.L_9 - .L_8)
.L_8:
        /*000c*/ 	.word	0x00000000
        /*0010*/ 	.short	0x0003
        /*0012*/ 	.short	0x0018
        /*0014*/ 	.byte	0x00, 0xf0, 0x11, 0x00


	//----- nvinfo : EIATTR_KPARAM_INFO
	.align		4
.L_9:
        /*0018*/ 	.byte	0x04, 0x17
        /*001a*/ 	.short	(.L_11 - .L_10)
.L_10:
        /*001c*/ 	.word	0x00000000
        /*0020*/ 	.short	0x0002
        /*0022*/ 	.short	0x0010
        /*0024*/ 	.byte	0x00, 0xf5, 0x21, 0x00


	//----- nvinfo : EIATTR_KPARAM_INFO
	.align		4
.L_11:
        /*0028*/ 	.byte	0x04, 0x17
        /*002a*/ 	.short	(.L_13 - .L_12)
.L_12:
        /*002c*/ 	.word	0x00000000
        /*0030*/ 	.short	0x0001
        /*0032*/ 	.short	0x0008
        /*0034*/ 	.byte	0x00, 0xf5, 0x21, 0x00


	//----- nvinfo : EIATTR_KPARAM_INFO
	.align		4
.L_13:
        /*0038*/ 	.byte	0x04, 0x17
        /*003a*/ 	.short	(.L_15 - .L_14)
.L_14:
        /*003c*/ 	.word	0x00000000
        /*0040*/ 	.short	0x0000
        /*0042*/ 	.short	0x0000
        /*0044*/ 	.byte	0x00, 0xf5, 0x21, 0x00


	//----- nvinfo : EIATTR_SPARSE_MMA_MASK
	.align		4
.L_15:
        /*0048*/ 	.byte	0x03, 0x50
        /*004a*/ 	.short	0x0000


	//----- nvinfo : EIATTR_MAXREG_COUNT
	.align		4
        /*004c*/ 	.byte	0x03, 0x1b
        /*004e*/ 	.short	0x00ff


	//----- nvinfo : EIATTR_NUM_BARRIERS
	.align		4
        /*0050*/ 	.byte	0x02, 0x4c
        /*0052*/ 	.byte	0x01
	.zero		1


	//----- nvinfo : EIATTR_MERCURY_ISA_VERSION
	.align		4
        /*0054*/ 	.byte	0x03, 0x5f
        /*0056*/ 	.short	0x0101


	//----- nvinfo : EIATTR_VRC_CTA_INIT_COUNT
	.align		4
        /*0058*/ 	.byte	0x02, 0x4a
	.zero		1
	.zero		1


	//----- nvinfo : EIATTR_EXIT_INSTR_OFFSETS
	.align		4
        /*005c*/ 	.byte	0x04, 0x1c
        /*005e*/ 	.short	(.L_17 - .L_16)


	//   ....[0]....
.L_16:
        /*0060*/ 	.word	0x00000d20


	//   ....[1]....
        /*0064*/ 	.word	0x00000d70


	//----- nvinfo : EIATTR_CBANK_PARAM_SIZE
	.align		4
.L_17:
        /*0068*/ 	.byte	0x03, 0x19
        /*006a*/ 	.short	0x001c


	//----- nvinfo : EIATTR_PARAM_CBANK
	.align		4
        /*006c*/ 	.byte	0x04, 0x0a
        /*006e*/ 	.short	(.L_19 - .L_18)
	.align		4
.L_18:
        /*0070*/ 	.word	index@(.nv.constant0._Z11matmulTiledPKfS0_Pfi)
        /*0074*/ 	.short	0x0380
        /*0076*/ 	.short	0x001c


	//----- nvinfo : EIATTR_SW_WAR
	.align		4
.L_19:
        /*0078*/ 	.byte	0x04, 0x36
        /*007a*/ 	.short	(.L_21 - .L_20)
.L_20:
        /*007c*/ 	.word	0x00000008
.L_21:


//--------------------- .nv.callgraph             --------------------------
	.section	.nv.callgraph,"",@"SHT_CUDA_CALLGRAPH"
	.align	4
	.sectionentsize	8
	.align		4
        /*0000*/ 	.word	0x00000000
	.align		4
        /*0004*/ 	.word	0xffffffff
	.align		4
        /*0008*/ 	.word	0x00000000
	.align		4
        /*000c*/ 	.word	0xfffffffe
	.align		4
        /*0010*/ 	.word	0x00000000
	.align		4
        /*0014*/ 	.word	0xfffffffd
	.align		4
        /*0018*/ 	.word	0x00000000
	.align		4
        /*001c*/ 	.word	0xfffffffc


//--------------------- .text._Z11matmulTiledPKfS0_Pfi --------------------------
	.section	.text._Z11matmulTiledPKfS0_Pfi,"ax",@progbits
	.align	128
        .global         _Z11matmulTiledPKfS0_Pfi
        .type           _Z11matmulTiledPKfS0_Pfi,@function
        .size           _Z11matmulTiledPKfS0_Pfi,(.L_x_4 - _Z11matmulTiledPKfS0_Pfi)
        .other          _Z11matmulTiledPKfS0_Pfi,@"STO_CUDA_ENTRY STV_DEFAULT"
_Z11matmulTiledPKfS0_Pfi:
.text._Z11matmulTiledPKfS0_Pfi:
[----:B------:R-:W-:Y:S01]  /*0000*/  LDC R1, c[0x0][0x37c] ;  /* 0x0000df00ff017b82 */ /* 0x000fe20000000800 */
[----:B------:R-:W0:Y:S01]  /*0010*/  LDCU UR4, c[0x0][0x398] ;  /* 0x00007300ff0477ac */ /* 0x000e220008000800 */
[----:B------:R-:W1:Y:S01]  /*0020*/  S2R R2, SR_CTAID.Y ;  /* 0x0000000000027919 */ /* 0x000e620000002600 */
[----:B------:R-:W-:Y:S01]  /*0030*/  HFMA2 R29, -RZ, RZ, 0, 0 ;  /* 0x00000000ff1d7431 */ /* 0x000fe200000001ff */
[----:B------:R-:W2:Y:S01]  /*0040*/  LDCU.64 UR8, c[0x0][0x358] ;  /* 0x00006b00ff0877ac */ /* 0x000ea20008000a00 */
[----:B------:R-:W1:Y:S01]  /*0050*/  S2R R15, SR_TID.Y ;  /* 0x00000000000f7919 */ /* 0x000e620000002200 */
[----:B------:R-:W3:Y:S01]  /*0060*/  S2R R6, SR_CTAID.X ;  /* 0x0000000000067919 */ /* 0x000ee20000002500 */
[----:B------:R-:W3:Y:S01]  /*0070*/  S2R R13, SR_TID.X ;  /* 0x00000000000d7919 */ /* 0x000ee20000002100 */
[----:B0-----:R-:W-:-:S04]  /*0080*/  MOV R0, UR4 ;  /* 0x0000000400007c02 */ /* 0x001fc80008000f00 */
[----:B------:R-:W-:Y:S02]  /*0090*/  ISETP.GE.AND P0, PT, R0, 0x1, PT ;  /* 0x000000010000780c */ /* 0x000fe40003f06270 */
[----:B-1----:R-:W-:Y:S02]  /*00a0*/  LEA R3, R2, R15, 0x4 ;  /* 0x0000000f02037211 */ /* 0x002fe400078e20ff */
[----:B---3--:R-:W-:-:S09]  /*00b0*/  LEA R2, R6, R13, 0x4 ;  /* 0x0000000d06027211 */ /* 0x008fd200078e20ff */
[----:B--2---:R-:W-:Y:S05]  /*00c0*/  @!P0 BRA `(.L_x_0) ;  /* 0x0000000c000c8947 */ /* 0x004fea0003800000 */
[----:B------:R-:W0:Y:S01]  /*00d0*/  S2UR UR6, SR_CgaCtaId ;  /* 0x00000000000679c3 */ /* 0x000e220000008800 */
[----:B------:R-:W-:Y:S01]  /*00e0*/  UMOV UR4, 0x400 ;  /* 0x0000040000047882 */ /* 0x000fe20000000000 */
[C---:B------:R-:W-:Y:S01]  /*00f0*/  ISETP.GE.U32.AND P0, PT, R0.reuse, 0x11, PT ;  /* 0x000000110000780c */ /* 0x040fe20003f06070 */
[----:B------:R-:W-:Y:S01]  /*0100*/  UIADD3 UR5, UPT, UPT, UR4, 0x400, URZ ;  /* 0x0000040004057890 */ /* 0x000fe2000fffe0ff */
[----:B------:R-:W-:Y:S02]  /*0110*/  IADD3 R22, PT, PT, R0, 0xf, RZ ;  /* 0x0000000f00167810 */ /* 0x000fe40007ffe0ff */
[----:B------:R-:W-:Y:S02]  /*0120*/  MOV R29, RZ ;  /* 0x000000ff001d7202 */ /* 0x000fe40000000f00 */
[----:B------:R-:W-:Y:S01]  /*0130*/  MOV R4, RZ ;  /* 0x000000ff00047202 */ /* 0x000fe20000000f00 */
[----:B0-----:R-:W-:Y:S02]  /*0140*/  ULEA UR4, UR6, UR4, 0x18 ;  /* 0x0000000406047291 */ /* 0x001fe4000f8ec0ff */
[----:B------:R-:W-:-:S04]  /*0150*/  ULEA UR5, UR6, UR5, 0x18 ;  /* 0x0000000506057291 */ /* 0x000fc8000f8ec0ff */
[----:B------:R-:W-:Y:S02]  /*0160*/  LEA R17, R15, UR4, 0x6 ;  /* 0x000000040f117c11 */ /* 0x000fe4000f8e30ff */
[C---:B------:R-:W-:Y:S02]  /*0170*/  LEA R16, R13.reuse, UR5, 0x2 ;  /* 0x000000050d107c11 */ /* 0x040fe4000f8e10ff */
[----:B------:R-:W-:Y:S02]  /*0180*/  LEA R20, R13, R17, 0x2 ;  /* 0x000000110d147211 */ /* 0x000fe400078e10ff */
[----:B------:R-:W-:Y:S01]  /*0190*/  LEA R18, R15, R16, 0x6 ;  /* 0x000000100f127211 */ /* 0x000fe200078e30ff */
[----:B------:R-:W-:Y:S06]  /*01a0*/  @!P0 BRA `(.L_x_1) ;  /* 0x0000000400ec8947 */ /* 0x000fec0003800000 */
[C---:B------:R-:W-:Y:S01]  /*01b0*/  IADD3 R4, PT, PT, R15.reuse, 0x10, RZ ;  /* 0x000000100f047810 */ /* 0x040fe20007ffe0ff */
[-CC-:B------:R-:W-:Y:S01]  /*01c0*/  IMAD R23, R15, R0.reuse, R13.reuse ;  /* 0x000000000f177224 */ /* 0x180fe200078e020d */
[CC--:B------:R-:W-:Y:S01]  /*01d0*/  ISETP.GE.U32.AND P0, PT, R3.reuse, R0.reuse, PT ;  /* 0x000000000300720c */ /* 0x0c0fe20003f06070 */
[-CC-:B------:R-:W-:Y:S01]  /*01e0*/  IMAD R12, R3, R0.reuse, R13.reuse ;  /* 0x00000000030c7224 */ /* 0x180fe200078e020d */
[----:B------:R-:W-:Y:S01]  /*01f0*/  MOV R29, RZ ;  /* 0x000000ff001d7202 */ /* 0x000fe20000000f00 */
[----:B------:R-:W-:Y:S01]  /*0200*/  IMAD R25, R4, R0, R13 ;  /* 0x0000000004197224 */ /* 0x000fe200078e020d */
[----:B------:R-:W-:Y:S02]  /*0210*/  SHF.R.U32.HI R4, RZ, 0x4, R22 ;  /* 0x00000004ff047819 */ /* 0x000fe40000011616 */
[----:B------:R-:W-:Y:S02]  /*0220*/  LEA R23, R6, R23, 0x4 ;  /* 0x0000001706177211 */ /* 0x000fe400078e20ff */
[----:B------:R-:W-:-:S02]  /*0230*/  LOP3.LUT R4, R4, 0x7fffffe, RZ, 0xc0, !PT ;  /* 0x07fffffe04047812 */ /* 0x000fc400078ec0ff */
[----:B------:R-:W-:Y:S02]  /*0240*/  LEA R25, R6, R25, 0x4 ;  /* 0x0000001906197211 */ /* 0x000fe400078e20ff */
[----:B------:R-:W-:Y:S02]  /*0250*/  MOV R21, R13 ;  /* 0x0000000d00157202 */ /* 0x000fe40000000f00 */
[----:B------:R-:W-:Y:S02]  /*0260*/  MOV R19, R15 ;  /* 0x0000000f00137202 */ /* 0x000fe40000000f00 */
[----:B------:R-:W-:-:S07]  /*0270*/  IADD3 R14, PT, PT, -R4, RZ, RZ ;  /* 0x000000ff040e7210 */ /* 0x000fce0007ffe1ff */
.L_x_2:
[----:B------:R-:W0:Y:S01]  /*0280*/  LDC R0, c[0x0][0x398] ;  /* 0x0000e600ff007b82 */ /* 0x000e220000000800 */
[----:B------:R-:W-:Y:S01]  /*0290*/  VIMNMX R5, PT, PT, R2, R19, !PT ;  /* 0x0000001302057248 */ /* 0x000fe20007fe0100 */
[----:B------:R-:W-:Y:S01]  /*02a0*/  HFMA2 R24, -RZ, RZ, 0, 0 ;  /* 0x00000000ff187431 */ /* 0x000fe200000001ff */
[----:B------:R-:W-:-:S05]  /*02b0*/  CS2R R26, SRZ ;  /* 0x00000000001a7805 */ /* 0x000fca000001ff00 */
[----:B------:R-:W1:Y:S01]  /*02c0*/  LDC.64 R8, c[0x0][0x380] ;  /* 0x0000e000ff087b82 */ /* 0x000e620000000a00 */
[-C--:B0-----:R-:W-:Y:S02]  /*02d0*/  ISETP.GE.AND P2, PT, R5, R0.reuse, PT ;  /* 0x000000000500720c */ /* 0x081fe40003f46270 */
[----:B------:R-:W-:Y:S01]  /*02e0*/  ISETP.GE.OR P1, PT, R21, R0, P0 ;  /* 0x000000001500720c */ /* 0x000fe20000726670 */
[----:B-1----:R-:W-:-:S10]  /*02f0*/  IMAD.WIDE R8, R12, 0x4, R8 ;  /* 0x000000040c087825 */ /* 0x002fd400078e0208 */
[----:B------:R-:W0:Y:S02]  /*0300*/  @!P2 LDC.64 R4, c[0x0][0x388] ;  /* 0x0000e200ff04ab82 */ /* 0x000e240000000a00 */
[----:B------:R-:W2:Y:S01]  /*0310*/  @!P1 LDG.E.CONSTANT R24, desc[UR8][R8.64] ;  /* 0x0000000808189981 */ /* 0x000ea2000c1e9900 */
[----:B0-----:R-:W-:-:S05]  /*0320*/  @!P2 IMAD.WIDE R10, R23, 0x4, R4 ;  /* 0x00000004170aa825 */ /* 0x001fca00078e0204 */
[----:B------:R-:W3:Y:S01]  /*0330*/  @!P2 LDG.E.CONSTANT R26, desc[UR8][R10.64] ;  /* 0x000000080a1aa981 */ /* 0x000ee2000c1e9900 */
[----:B------:R-:W-:-:S04]  /*0340*/  IADD3 R5, PT, PT, R21, 0x10, RZ ;  /* 0x0000001015057810 */ /* 0x000fc80007ffe0ff */
[----:B------:R-:W-:-:S13]  /*0350*/  ISETP.GE.OR P1, PT, R5, R0, P0 ;  /* 0x000000000500720c */ /* 0x000fda0000726670 */
[----:B------:R0:W4:Y:S04]  /*0360*/  @!P1 LDG.E.CONSTANT R27, desc[UR8][R8.64+0x40] ;  /* 0x00004008081b9981 */ /* 0x000128000c1e9900 */
[----:B--2---:R-:W-:Y:S04]  /*0370*/  STS [R20], R24 ;  /* 0x0000001814007388 */ /* 0x004fe80000000800 */
[----:B---3--:R1:W-:Y:S01]  /*0380*/  STS [R18], R26 ;  /* 0x0000001a12007388 */ /* 0x0083e20000000800 */
[----:B------:R-:W-:Y:S06]  /*0390*/  BAR.SYNC.DEFER_BLOCKING 0x0 ;  /* 0x0000000000007b1d */ /* 0x000fec0000010000 */
[----:B------:R-:W-:Y:S04]  /*03a0*/  LDS R28, [R16] ;  /* 0x00000000101c7984 */ /* 0x000fe80000000800 */
[----:B------:R-:W2:Y:S04]  /*03b0*/  LDS.128 R4, [R17] ;  /* 0x0000000011047984 */ /* 0x000ea80000000c00 */
[----:B0-----:R-:W0:Y:S04]  /*03c0*/  LDS R9, [R16+0x40] ;  /* 0x0000400010097984 */ /* 0x001e280000000800 */
[----:B------:R-:W3:Y:S04]  /*03d0*/  LDS R10, [R16+0x80] ;  /* 0x00008000100a7984 */ /* 0x000ee80000000800 */
[----:B------:R-:W5:Y:S04]  /*03e0*/  LDS R11, [R16+0xc0] ;  /* 0x0000c000100b7984 */ /* 0x000f680000000800 */
[----:B------:R-:W-:Y:S01]  /*03f0*/  LDS R8, [R16+0x180] ;  /* 0x0001800010087984 */ /* 0x000fe20000000800 */
[----:B-1----:R-:W-:-:S03]  /*0400*/  MOV R26, RZ ;  /* 0x000000ff001a7202 */ /* 0x002fc60000000f00 */
[----:B------:R-:W-:Y:S01]  /*0410*/  LDS R24, [R16+0x340] ;  /* 0x0003400010187984 */ /* 0x000fe20000000800 */
[----:B--2---:R-:W-:-:S03]  /*0420*/  FFMA R4, R4, R28, R29 ;  /* 0x0000001c04047223 */ /* 0x004fc6000000001d */
[----:B------:R-:W-:Y:S01]  /*0430*/  LDS R29, [R16+0x140] ;  /* 0x00014000101d7984 */ /* 0x000fe20000000800 */
[----:B0-----:R-:W-:-:S03]  /*0440*/  FFMA R5, R9, R5, R4 ;  /* 0x0000000509057223 */ /* 0x001fc60000000004 */
[----:B------:R-:W-:Y:S01]  /*0450*/  LDS R9, [R16+0x1c0] ;  /* 0x0001c00010097984 */ /* 0x000fe20000000800 */
[----:B---3--:R-:W-:-:S03]  /*0460*/  FFMA R6, R10, R6, R5 ;  /* 0x000000060a067223 */ /* 0x008fc60000000005 */
[----:B------:R-:W-:Y:S01]  /*0470*/  LDS R10, [R16+0x100] ;  /* 0x00010000100a7984 */ /* 0x000fe20000000800 */
[----:B-----5:R-:W-:-:S03]  /*0480*/  FFMA R11, R11, R7, R6 ;  /* 0x000000070b0b7223 */ /* 0x020fc60000000006 */
[----:B------:R-:W0:Y:S02]  /*0490*/  LDS.128 R4, [R17+0x10] ;  /* 0x0000100011047984 */ /* 0x000e240000000c00 */
[----:B0-----:R-:W-:Y:S02]  /*04a0*/  FFMA R4, R4, R10, R11 ;  /* 0x0000000a04047223 */ /* 0x001fe4000000000b */
[----:B------:R-:W-:Y:S02]  /*04b0*/  LDS R11, [R16+0x240] ;  /* 0x00024000100b7984 */ /* 0x000fe40000000800 */
[----:B------:R-:W-:Y:S02]  /*04c0*/  FFMA R5, R29, R5, R4 ;  /* 0x000000051d057223 */ /* 0x000fe40000000004 */
[----:B------:R-:W-:Y:S02]  /*04d0*/  LDS R10, [R16+0x300] ;  /* 0x00030000100a7984 */ /* 0x000fe40000000800 */
[----:B------:R-:W-:-:S02]  /*04e0*/  FFMA R6, R8, R6, R5 ;  /* 0x0000000608067223 */ /* 0x000fc40000000005 */
[----:B------:R-:W-:Y:S02]  /*04f0*/  LDS R8, [R16+0x200] ;  /* 0x0002000010087984 */ /* 0x000fe40000000800 */
[----:B------:R-:W-:Y:S02]  /*0500*/  FFMA R9, R9, R7, R6 ;  /* 0x0000000709097223 */ /* 0x000fe40000000006 */
[----:B------:R-:W0:Y:S02]  /*0510*/  LDS.128 R4, [R17+0x20] ;  /* 0x0000200011047984 */ /* 0x000e240000000c00 */
[----:B0-----:R-:W-:Y:S02]  /*0520*/  FFMA R4, R4, R8, R9 ;  /* 0x0000000804047223 */ /* 0x001fe40000000009 */
[----:B------:R-:W0:Y:S04]  /*0530*/  LDS R8, [R16+0x280] ;  /* 0x0002800010087984 */ /* 0x000e280000000800 */
[----:B------:R-:W1:Y:S01]  /*0540*/  LDS R9, [R16+0x2c0] ;  /* 0x0002c00010097984 */ /* 0x000e620000000800 */
[----:B------:R-:W-:-:S04]  /*0550*/  FFMA R5, R11, R5, R4 ;  /* 0x000000050b057223 */ /* 0x000fc80000000004 */
[----:B0-----:R-:W-:-:S04]  /*0560*/  FFMA R6, R8, R6, R5 ;  /* 0x0000000608067223 */ /* 0x001fc80000000005 */
[----:B-1----:R-:W-:Y:S01]  /*0570*/  FFMA R11, R9, R7, R6 ;  /* 0x00000007090b7223 */ /* 0x002fe20000000006 */
[----:B------:R-:W-:Y:S01]  /*0580*/  VIADDMNMX R9, R19, 0x10, R2, !PT ;  /* 0x0000001013097846 */ /* 0x000fe20007800102 */
[----:B------:R-:W0:Y:S03]  /*0590*/  LDS.128 R4, [R17+0x30] ;  /* 0x0000300011047984 */ /* 0x000e260000000c00 */
[----:B------:R-:W-:-:S13]  /*05a0*/  ISETP.GE.AND P1, PT, R9, R0, PT ;  /* 0x000000000900720c */ /* 0x000fda0003f26270 */
[----:B------:R-:W1:Y:S02]  /*05b0*/  @!P1 LDC.64 R8, c[0x0][0x388] ;  /* 0x0000e200ff089b82 */ /* 0x000e640000000a00 */
[----:B-1----:R-:W-:-:S05]  /*05c0*/  @!P1 IMAD.WIDE R28, R25, 0x4, R8 ;  /* 0x00000004191c9825 */ /* 0x002fca00078e0208 */
[----:B------:R-:W2:Y:S01]  /*05d0*/  @!P1 LDG.E.CONSTANT R26, desc[UR8][R28.64] ;  /* 0x000000081c1a9981 */ /* 0x000ea2000c1e9900 */
[----:B0-----:R-:W-:-:S03]  /*05e0*/  FFMA R10, R4, R10, R11 ;  /* 0x0000000a040a7223 */ /* 0x001fc6000000000b */
[----:B------:R-:W0:Y:S04]  /*05f0*/  LDS R11, [R16+0x380] ;  /* 0x00038000100b7984 */ /* 0x000e280000000800 */
[----:B------:R-:W1:Y:S01]  /*0600*/  LDS R4, [R16+0x3c0] ;  /* 0x0003c00010047984 */ /* 0x000e620000000800 */
[----:B------:R-:W-:Y:S01]  /*0610*/  BAR.SYNC.DEFER_BLOCKING 0x0 ;  /* 0x0000000000007b1d */ /* 0x000fe20000010000 */
[----:B------:R-:W-:-:S05]  /*0620*/  FFMA R10, R24, R5, R10 ;  /* 0x00000005180a7223 */ /* 0x000fca000000000a */
[----:B----4-:R-:W-:Y:S01]  /*0630*/  STS [R20], R27 ;  /* 0x0000001b14007388 */ /* 0x010fe20000000800 */
[----:B0-----:R-:W-:-:S04]  /*0640*/  FFMA R6, R11, R6, R10 ;  /* 0x000000060b067223 */ /* 0x001fc8000000000a */
[----:B-1----:R-:W-:Y:S01]  /*0650*/  FFMA R7, R4, R7, R6 ;  /* 0x0000000704077223 */ /* 0x002fe20000000006 */
[----:B------:R-:W-:-:S04]  /*0660*/  IADD3 R14, PT, PT, R14, 0x2, RZ ;  /* 0x000000020e0e7810 */ /* 0x000fc80007ffe0ff */
[----:B------:R-:W-:Y:S02]  /*0670*/  ISETP.NE.AND P1, PT, R14, RZ, PT ;  /* 0x000000ff0e00720c */ /* 0x000fe40003f25270 */
[----:B------:R-:W-:Y:S02]  /*0680*/  IADD3 R19, PT, PT, R19, 0x20, RZ ;  /* 0x0000002013137810 */ /* 0x000fe40007ffe0ff */
[----:B------:R-:W-:Y:S02]  /*0690*/  IADD3 R21, PT, PT, R21, 0x20, RZ ;  /* 0x0000002015157810 */ /* 0x000fe40007ffe0ff */
[----:B------:R-:W-:Y:S02]  /*06a0*/  IADD3 R12, PT, PT, R12, 0x20, RZ ;  /* 0x000000200c0c7810 */ /* 0x000fe40007ffe0ff */
[C---:B------:R-:W-:Y:S02]  /*06b0*/  LEA R23, R0.reuse, R23, 0x5 ;  /* 0x0000001700177211 */ /* 0x040fe400078e28ff */
[----:B------:R-:W-:Y:S01]  /*06c0*/  LEA R25, R0, R25, 0x5 ;  /* 0x0000001900197211 */ /* 0x000fe200078e28ff */
[----:B--2---:R-:W-:Y:S01]  /*06d0*/  STS [R18], R26 ;  /* 0x0000001a12007388 */ /* 0x004fe20000000800 */
[----:B------:R-:W-:Y:S06]  /*06e0*/  BAR.SYNC.DEFER_BLOCKING 0x0 ;  /* 0x0000000000007b1d */ /* 0x000fec0000010000 */
[----:B------:R-:W-:Y:S04]  /*06f0*/  LDS R5, [R16] ;  /* 0x0000000010057984 */ /* 0x000fe80000000800 */
[----:B------:R-:W0:Y:S04]  /*0700*/  LDS.128 R8, [R17] ;  /* 0x0000000011087984 */ /* 0x000e280000000c00 */
[----:B------:R-:W1:Y:S04]  /*0710*/  LDS R29, [R16+0x40] ;  /* 0x00004000101d7984 */ /* 0x000e680000000800 */
[----:B------:R-:W2:Y:S04]  /*0720*/  LDS R27, [R16+0x80] ;  /* 0x00008000101b7984 */ /* 0x000ea80000000800 */
[----:B------:R-:W3:Y:S01]  /*0730*/  LDS R24, [R16+0xc0] ;  /* 0x0000c00010187984 */ /* 0x000ee20000000800 */
[----:B0-----:R-:W-:-:S03]  /*0740*/  FFMA R8, R8, R5, R7 ;  /* 0x0000000508087223 */ /* 0x001fc60000000007 */
[----:B------:R-:W-:Y:S01]  /*0750*/  LDS.128 R4, [R17+0x10] ;  /* 0x0000100011047984 */ /* 0x000fe20000000c00 */
[----:B-1----:R-:W-:-:S03]  /*0760*/  FFMA R8, R29, R9, R8 ;  /* 0x000000091d087223 */ /* 0x002fc60000000008 */
[----:B------:R-:W0:Y:S01]  /*0770*/  LDS R9, [R16+0x100] ;  /* 0x0001000010097984 */ /* 0x000e220000000800 */
[----:B--2---:R-:W-:-:S03]  /*0780*/  FFMA R29, R27, R10, R8 ;  /* 0x0000000a1b1d7223 */ /* 0x004fc60000000008 */
[----:B------:R-:W1:Y:S04]  /*0790*/  LDS R8, [R16+0x140] ;  /* 0x0001400010087984 */ /* 0x000e680000000800 */
[----:B------:R-:W2:Y:S01]  /*07a0*/  LDS R27, [R16+0x180] ;  /* 0x00018000101b7984 */ /* 0x000ea20000000800 */
[----:B---3--:R-:W-:-:S03]  /*07b0*/  FFMA R11, R24, R11, R29 ;  /* 0x0000000b180b7223 */ /* 0x008fc6000000001d */
[----:B------:R-:W3:Y:S04]  /*07c0*/  LDS R24, [R16+0x1c0] ;  /* 0x0001c00010187984 */ /* 0x000ee80000000800 */
[----:B------:R-:W-:Y:S01]  /*07d0*/  LDS R29, [R16+0x240] ;  /* 0x00024000101d7984 */ /* 0x000fe20000000800 */
[----:B0-----:R-:W-:-:S04]  /*07e0*/  FFMA R4, R4, R9, R11 ;  /* 0x0000000904047223 */ /* 0x001fc8000000000b */
[----:B-1----:R-:W-:Y:S02]  /*07f0*/  FFMA R4, R8, R5, R4 ;  /* 0x0000000508047223 */ /* 0x002fe40000000004 */
[----:B------:R-:W-:Y:S04]  /*0800*/  LDS R5, [R16+0x200] ;  /* 0x0002000010057984 */ /* 0x000fe80000000800 */
[----:B------:R-:W0:Y:S01]  /*0810*/  LDS.128 R8, [R17+0x20] ;  /* 0x0000200011087984 */ /* 0x000e220000000c00 */
[----:B--2---:R-:W-:-:S04]  /*0820*/  FFMA R27, R27, R6, R4 ;  /* 0x000000061b1b7223 */ /* 0x004fc80000000004 */
[----:B---3--:R-:W-:Y:S02]  /*0830*/  FFMA R7, R24, R7, R27 ;  /* 0x0000000718077223 */ /* 0x008fe4000000001b */
[----:B------:R-:W1:Y:S04]  /*0840*/  LDS R27, [R16+0x280] ;  /* 0x00028000101b7984 */ /* 0x000e680000000800 */
[----:B------:R-:W2:Y:S01]  /*0850*/  LDS R24, [R16+0x2c0] ;  /* 0x0002c00010187984 */ /* 0x000ea20000000800 */
[----:B0-----:R-:W-:-:S03]  /*0860*/  FFMA R8, R8, R5, R7 ;  /* 0x0000000508087223 */ /* 0x001fc60000000007 */
[----:B------:R-:W-:Y:S01]  /*0870*/  LDS.128 R4, [R17+0x30] ;  /* 0x0000300011047984 */ /* 0x000fe20000000c00 */
[----:B------:R-:W-:-:S03]  /*0880*/  FFMA R8, R29, R9, R8 ;  /* 0x000000091d087223 */ /* 0x000fc60000000008 */
[----:B------:R-:W0:Y:S01]  /*0890*/  LDS R9, [R16+0x300] ;  /* 0x0003000010097984 */ /* 0x000e220000000800 */
[----:B-1----:R-:W-:-:S03]  /*08a0*/  FFMA R27, R27, R10, R8 ;  /* 0x0000000a1b1b7223 */ /* 0x002fc60000000008 */
[----:B------:R-:W1:Y:S04]  /*08b0*/  LDS R29, [R16+0x340] ;  /* 0x00034000101d7984 */ /* 0x000e680000000800 */
[----:B------:R-:W3:Y:S01]  /*08c0*/  LDS R8, [R16+0x380] ;  /* 0x0003800010087984 */ /* 0x000ee20000000800 */
[----:B--2---:R-:W-:-:S03]  /*08d0*/  FFMA R11, R24, R11, R27 ;  /* 0x0000000b180b7223 */ /* 0x004fc6000000001b */
[----:B------:R-:W2:Y:S01]  /*08e0*/  LDS R27, [R16+0x3c0] ;  /* 0x0003c000101b7984 */ /* 0x000ea20000000800 */
[----:B0-----:R-:W-:-:S04]  /*08f0*/  FFMA R4, R4, R9, R11 ;  /* 0x0000000904047223 */ /* 0x001fc8000000000b */
[----:B-1----:R-:W-:-:S04]  /*0900*/  FFMA R5, R29, R5, R4 ;  /* 0x000000051d057223 */ /* 0x002fc80000000004 */
[----:B---3--:R-:W-:-:S04]  /*0910*/  FFMA R6, R8, R6, R5 ;  /* 0x0000000608067223 */ /* 0x008fc80000000005 */
[----:B--2---:R-:W-:Y:S01]  /*0920*/  FFMA R29, R27, R7, R6 ;  /* 0x000000071b1d7223 */ /* 0x004fe20000000006 */
[----:B------:R-:W-:Y:S06]  /*0930*/  BAR.SYNC.DEFER_BLOCKING 0x0 ;  /* 0x0000000000007b1d */ /* 0x000fec0000010000 */
[----:B------:R-:W-:Y:S05]  /*0940*/  @P1 BRA `(.L_x_2) ;  /* 0xfffffff8004c1947 */ /* 0x000fea000383ffff */
[----:B------:R-:W-:-:S07]  /*0950*/  LOP3.LUT R4, R22, 0x7fffffe0, RZ, 0xc0, !PT ;  /* 0x7fffffe016047812 */ /* 0x000fce00078ec0ff */
.L_x_1:
[----:B------:R-:W-:-:S13]  /*0960*/  LOP3.LUT P0, RZ, R22, 0x10, RZ, 0xc0, !PT ;  /* 0x0000001016ff7812 */ /* 0x000fda000780c0ff */
[----:B------:R-:W-:Y:S05]  /*0970*/  @!P0 BRA `(.L_x_0) ;  /* 0x0000000000e08947 */ /* 0x000fea0003800000 */
[-C--:B------:R-:W-:Y:S01]  /*0980*/  IADD3 R9, PT, PT, R13, R4.reuse, RZ ;  /* 0x000000040d097210 */ /* 0x080fe20007ffe0ff */
[----:B------:R-:W-:Y:S01]  /*0990*/  HFMA2 R21, -RZ, RZ, 0, 0 ;  /* 0x00000000ff157431 */ /* 0x000fe200000001ff */
[----:B------:R-:W-:Y:S02]  /*09a0*/  IADD3 R11, PT, PT, R15, R4, RZ ;  /* 0x000000040f0b7210 */ /* 0x000fe40007ffe0ff */
[-C--:B------:R-:W-:Y:S02]  /*09b0*/  ISETP.GE.AND P0, PT, R9, R0.reuse, PT ;  /* 0x000000000900720c */ /* 0x080fe40003f06270 */
[----:B------:R-:W-:Y:S02]  /*09c0*/  VIMNMX R5, PT, PT, R2, R11, !PT ;  /* 0x0000000b02057248 */ /* 0x000fe40007fe0100 */
[-C--:B------:R-:W-:Y:S02]  /*09d0*/  ISETP.GE.U32.OR P0, PT, R3, R0.reuse, P0 ;  /* 0x000000000300720c */ /* 0x080fe40000706470 */
[----:B------:R-:W-:-:S02]  /*09e0*/  ISETP.GE.AND P1, PT, R5, R0, PT ;  /* 0x000000000500720c */ /* 0x000fc40003f26270 */
[----:B------:R-:W-:-:S09]  /*09f0*/  MOV R23, RZ ;  /* 0x000000ff00177202 */ /* 0x000fd20000000f00 */
[----:B------:R-:W0:Y:S01]  /*0a00*/  @!P0 LDC.64 R6, c[0x0][0x380] ;  /* 0x0000e000ff068b82 */ /* 0x000e220000000a00 */
[-C--:B------:R-:W-:Y:S02]  /*0a10*/  @!P0 IMAD R9, R3, R0.reuse, R9 ;  /* 0x0000000003098224 */ /* 0x080fe400078e0209 */
[----:B------:R-:W-:-:S05]  /*0a20*/  @!P1 IMAD R11, R11, R0, R2 ;  /* 0x000000000b0b9224 */ /* 0x000fca00078e0202 */
[----:B------:R-:W1:Y:S01]  /*0a30*/  @!P1 LDC.64 R4, c[0x0][0x388] ;  /* 0x0000e200ff049b82 */ /* 0x000e620000000a00 */
[----:B0-----:R-:W-:-:S05]  /*0a40*/  @!P0 IMAD.WIDE R6, R9, 0x4, R6 ;  /* 0x0000000409068825 */ /* 0x001fca00078e0206 */
[----:B------:R-:W2:Y:S01]  /*0a50*/  @!P0 LDG.E.CONSTANT R21, desc[UR8][R6.64] ;  /* 0x0000000806158981 */ /* 0x000ea2000c1e9900 */
[----:B-1----:R-:W-:-:S05]  /*0a60*/  @!P1 IMAD.WIDE R4, R11, 0x4, R4 ;  /* 0x000000040b049825 */ /* 0x002fca00078e0204 */
[----:B------:R-:W3:Y:S04]  /*0a70*/  @!P1 LDG.E.CONSTANT R23, desc[UR8][R4.64] ;  /* 0x0000000804179981 */ /* 0x000ee8000c1e9900 */
[----:B--2---:R-:W-:Y:S04]  /*0a80*/  STS [R20], R21 ;  /* 0x0000001514007388 */ /* 0x004fe80000000800 */
[----:B---3--:R-:W-:Y:S01]  /*0a90*/  STS [R18], R23 ;  /* 0x0000001712007388 */ /* 0x008fe20000000800 */
[----:B------:R-:W-:Y:S06]  /*0aa0*/  BAR.SYNC.DEFER_BLOCKING 0x0 ;  /* 0x0000000000007b1d */ /* 0x000fec0000010000 */
[----:B------:R-:W-:Y:S04]  /*0ab0*/  LDS R24, [R16] ;  /* 0x0000000010187984 */ /* 0x000fe80000000800 */
[----:B------:R-:W0:Y:S04]  /*0ac0*/  LDS.128 R12, [R17] ;  /* 0x00000000110c7984 */ /* 0x000e280000000c00 */
[----:B------:R-:W1:Y:S04]  /*0ad0*/  LDS R25, [R16+0x40] ;  /* 0x0000400010197984 */ /* 0x000e680000000800 */
[----:B------:R-:W2:Y:S04]  /*0ae0*/  LDS R27, [R16+0x80] ;  /* 0x00008000101b7984 */ /* 0x000ea80000000800 */
[----:B------:R-:W3:Y:S04]  /*0af0*/  LDS R26, [R16+0xc0] ;  /* 0x0000c000101a7984 */ /* 0x000ee80000000800 */
[----:B------:R-:W-:Y:S04]  /*0b00*/  LDS R19, [R16+0x100] ;  /* 0x0001000010137984 */ /* 0x000fe80000000800 */
[----:B------:R-:W4:Y:S04]  /*0b10*/  LDS.128 R8, [R17+0x10] ;  /* 0x0000100011087984 */ /* 0x000f280000000c00 */
[----:B------:R-:W5:Y:S04]  /*0b20*/  LDS R22, [R16+0x140] ;  /* 0x0001400010167984 */ /* 0x000f680000000800 */
[----:B------:R-:W5:Y:S04]  /*0b30*/  LDS R21, [R16+0x180] ;  /* 0x0001800010157984 */ /* 0x000f680000000800 */
[----:B------:R-:W5:Y:S04]  /*0b40*/  LDS R18, [R16+0x1c0] ;  /* 0x0001c00010127984 */ /* 0x000f680000000800 */
[----:B------:R-:W-:Y:S04]  /*0b50*/  LDS R23, [R16+0x200] ;  /* 0x0002000010177984 */ /* 0x000fe80000000800 */
[----:B------:R-:W5:Y:S01]  /*0b60*/  LDS.128 R4, [R17+0x20] ;  /* 0x0000200011047984 */ /* 0x000f620000000c00 */
[----:B0-----:R-:W-:-:S03]  /*0b70*/  FFMA R12, R12, R24, R29 ;  /* 0x000000180c0c7223 */ /* 0x001fc6000000001d */
[----:B------:R-:W0:Y:S01]  /*0b80*/  LDS R20, [R16+0x240] ;  /* 0x0002400010147984 */ /* 0x000e220000000800 */
[----:B-1----:R-:W-:-:S03]  /*0b90*/  FFMA R12, R25, R13, R12 ;  /* 0x0000000d190c7223 */ /* 0x002fc6000000000c */
[----:B------:R-:W1:Y:S01]  /*0ba0*/  LDS R25, [R16+0x280] ;  /* 0x0002800010197984 */ /* 0x000e620000000800 */
[----:B--2---:R-:W-:-:S03]  /*0bb0*/  FFMA R27, R27, R14, R12 ;  /* 0x0000000e1b1b7223 */ /* 0x004fc6000000000c */
[----:B------:R-:W2:Y:S01]  /*0bc0*/  LDS R24, [R16+0x2c0] ;  /* 0x0002c00010187984 */ /* 0x000ea20000000800 */
[----:B---3--:R-:W-:-:S03]  /*0bd0*/  FFMA R29, R26, R15, R27 ;  /* 0x0000000f1a1d7223 */ /* 0x008fc6000000001b */
[----:B------:R-:W-:Y:S04]  /*0be0*/  LDS R27, [R16+0x300] ;  /* 0x00030000101b7984 */ /* 0x000fe80000000800 */
[----:B------:R-:W3:Y:S01]  /*0bf0*/  LDS.128 R12, [R17+0x30] ;  /* 0x00003000110c7984 */ /* 0x000ee20000000c00 */
[----:B----4-:R-:W-:-:S03]  /*0c00*/  FFMA R19, R8, R19, R29 ;  /* 0x0000001308137223 */ /* 0x010fc6000000001d */
[----:B------:R-:W4:Y:S01]  /*0c10*/  LDS R8, [R16+0x340] ;  /* 0x0003400010087984 */ /* 0x000f220000000800 */
[----:B-----5:R-:W-:-:S03]  /*0c20*/  FFMA R26, R22, R9, R19 ;  /* 0x00000009161a7223 */ /* 0x020fc60000000013 */
[----:B------:R-:W5:Y:S04]  /*0c30*/  LDS R9, [R16+0x380] ;  /* 0x0003800010097984 */ /* 0x000f680000000800 */
[----:B------:R-:W5:Y:S01]  /*0c40*/  LDS R22, [R16+0x3c0] ;  /* 0x0003c00010167984 */ /* 0x000f620000000800 */
[----:B------:R-:W-:-:S04]  /*0c50*/  FFMA R21, R21, R10, R26 ;  /* 0x0000000a15157223 */ /* 0x000fc8000000001a */
[----:B------:R-:W-:-:S04]  /*0c60*/  FFMA R11, R18, R11, R21 ;  /* 0x0000000b120b7223 */ /* 0x000fc80000000015 */
[----:B------:R-:W-:-:S04]  /*0c70*/  FFMA R11, R4, R23, R11 ;  /* 0x00000017040b7223 */ /* 0x000fc8000000000b */
[----:B0-----:R-:W-:-:S04]  /*0c80*/  FFMA R20, R20, R5, R11 ;  /* 0x0000000514147223 */ /* 0x001fc8000000000b */
[----:B-1----:R-:W-:-:S04]  /*0c90*/  FFMA R25, R25, R6, R20 ;  /* 0x0000000619197223 */ /* 0x002fc80000000014 */
[----:B--2---:R-:W-:-:S04]  /*0ca0*/  FFMA R7, R24, R7, R25 ;  /* 0x0000000718077223 */ /* 0x004fc80000000019 */
[----:B---3--:R-:W-:-:S04]  /*0cb0*/  FFMA R7, R12, R27, R7 ;  /* 0x0000001b0c077223 */ /* 0x008fc80000000007 */
[----:B----4-:R-:W-:-:S04]  /*0cc0*/  FFMA R8, R8, R13, R7 ;  /* 0x0000000d08087223 */ /* 0x010fc80000000007 */
[----:B-----5:R-:W-:-:S04]  /*0cd0*/  FFMA R9, R9, R14, R8 ;  /* 0x0000000e09097223 */ /* 0x020fc80000000008 */
[----:B------:R-:W-:Y:S01]  /*0ce0*/  FFMA R29, R22, R15, R9 ;  /* 0x0000000f161d7223 */ /* 0x000fe20000000009 */
[----:B------:R-:W-:Y:S06]  /*0cf0*/  BAR.SYNC.DEFER_BLOCKING 0x0 ;  /* 0x0000000000007b1d */ /* 0x000fec0000010000 */
.L_x_0:
[----:B------:R-:W-:-:S04]  /*0d00*/  VIMNMX R5, PT, PT, R3, R2, !PT ;  /* 0x0000000203057248 */ /* 0x000fc80007fe0100 */
[----:B------:R-:W-:-:S13]  /*0d10*/  ISETP.GE.AND P0, PT, R5, R0, PT ;  /* 0x000000000500720c */ /* 0x000fda0003f06270 */
[----:B------:R-:W-:Y:S05]  /*0d20*/  @P0 EXIT ;  /* 0x000000000000094d */ /* 0x000fea0003800000 */
[----:B------:R-:W0:Y:S01]  /*0d30*/  LDC.64 R4, c[0x0][0x390] ;  /* 0x0000e400ff047b82 */ /* 0x000e220000000a00 */
[----:B------:R-:W-:-:S04]  /*0d40*/  IMAD R3, R3, R0, R2 ;  /* 0x0000000003037224 */ /* 0x000fc800078e0202 */
[----:B0-----:R-:W-:-:S05]  /*0d50*/  IMAD.WIDE R2, R3, 0x4, R4 ;  /* 0x0000000403027825 */ /* 0x001fca00078e0204 */
[----:B------:R-:W-:Y:S01]  /*0d60*/  STG.E desc[UR8][R2.64], R29 ;  /* 0x0000001d02007986 */ /* 0x000fe2000c101908 */
[----:B------:R-:W-:Y:S05]  /*0d70*/  EXIT ;  /* 0x000000000000794d */ /* 0x000fea0003800000 */
.L_x_3:
[----:B------:R-:W-:-:S00]  /*0d80*/  BRA `(.L_x_3) ;  /* 0xfffffffc00fc7947 */ /* 0x000fc0000383ffff */
[----:B------:R-:W-:-:S00]  /*0d90*/  NOP ;  /* 0x0000000000007918 */ /* 0x000fc00000000000 */
        /* <DEDUP_REMOVED lines=14> */
.L_x_4:


//--------------------- .nv.shared._Z11matmulTiledPKfS0_Pfi --------------------------
	.section	.nv.shared._Z11matmulTiledPKfS0_Pfi,"aw",@nobits
	.sectionflags	@""
	.align	4
.nv.shared._Z11matmulTiledPKfS0_Pfi:
	.zero		3072


//--------------------- .nv.shared.reserved.0     --------------------------
	.section	.nv.shared.reserved.0,"aw",@nobits
	.weak		__nv_reservedSMEM_offset_0_alias
	.size		__nv_reservedSMEM_offset_0_alias, 0, 64
	.other		__nv_reservedSMEM_offset_0_alias,@"STO_CUDA_RESERVED_SHARED STV_DEFAULT"
__nv_reservedSMEM_offset_0_alias:
	.zero		0
	.zero		64


//--------------------- .nv.constant0._Z11matmulTiledPKfS0_Pfi --------------------------
	.section	.nv.constant0._Z11matmulTiledPKfS0_Pfi,"a",@progbits
	.sectionflags	@""
	.align	4
.nv.constant0._Z11matmulTiledPKfS0_Pfi:
	.zero		924


//--------------------- SYMBOLS --------------------------

	.type		.nv.reservedSmem.offset0,@object
	.size		.nv.reservedSmem.offset0,0x4
	.type		.nv.reservedSmem.cap,@object
	.size		.nv.reservedSmem.cap,0x4
